//
// Generated by NVIDIA NVVM Compiler
//
// Compiler Build ID: CL-36424714
// Cuda compilation tools, release 13.0, V13.0.88
// Based on NVVM 20.0.0
//

.version 9.0
.target sm_100
.address_size 64

	// .globl	_Z3addiPfS_S_
.extern .func  (.param .b32 func_retval0) vprintf
(
	.param .b64 vprintf_param_0,
	.param .b64 vprintf_param_1
)
;
.global .align 1 .b8 $str[9] = {67, 97, 108, 99, 46, 46, 46, 10};
.global .align 1 .b8 $str$1[15] = {67, 97, 108, 99, 32, 99, 111, 109, 112, 108, 101, 116, 101, 10};

.visible .entry _Z3addiPfS_S_(
	.param .u32 _Z3addiPfS_S__param_0,
	.param .u64 .ptr .align 1 _Z3addiPfS_S__param_1,
	.param .u64 .ptr .align 1 _Z3addiPfS_S__param_2,
	.param .u64 .ptr .align 1 _Z3addiPfS_S__param_3
)
{
	.reg .pred 	%p<10>;
	.reg .b32 	%r<27>;
	.reg .b32 	%f<88>;
	.reg .b64 	%rd<44>;

	ld.param.u32 	%r16, [_Z3addiPfS_S__param_0];
	ld.param.u64 	%rd22, [_Z3addiPfS_S__param_1];
	ld.param.u64 	%rd23, [_Z3addiPfS_S__param_2];
	ld.param.u64 	%rd24, [_Z3addiPfS_S__param_3];
	cvta.to.global.u64 	%rd1, %rd24;
	cvta.to.global.u64 	%rd2, %rd23;
	cvta.to.global.u64 	%rd3, %rd22;
	mov.u64 	%rd25, $str;
	cvta.global.u64 	%rd26, %rd25;
	{ // callseq 0, 0
	.param .b64 param0;
	st.param.b64 	[param0], %rd26;
	.param .b64 param1;
	st.param.b64 	[param1], 0;
	.param .b32 retval0;
	call.uni (retval0), 
	vprintf, 
	(
	param0, 
	param1
	);
	ld.param.b32 	%r17, [retval0];
	} // callseq 0
	setp.lt.s32 	%p1, %r16, 1;
	@%p1 bra 	$L__BB0_13;
	and.b32  	%r1, %r16, 15;
	setp.lt.u32 	%p2, %r16, 16;
	mov.b32 	%r24, 0;
	@%p2 bra 	$L__BB0_4;
	and.b32  	%r24, %r16, 2147483632;
	neg.s32 	%r22, %r24;
	add.s64 	%rd40, %rd3, 32;
	add.s64 	%rd39, %rd2, 32;
	add.s64 	%rd38, %rd1, 32;
$L__BB0_3:
	.pragma "nounroll";
	ld.global.f32 	%f1, [%rd40+-32];
	ld.global.f32 	%f2, [%rd39+-32];
	add.f32 	%f3, %f1, %f2;
	st.global.f32 	[%rd38+-32], %f3;
	ld.global.f32 	%f4, [%rd40+-28];
	ld.global.f32 	%f5, [%rd39+-28];
	add.f32 	%f6, %f4, %f5;
	st.global.f32 	[%rd38+-28], %f6;
	ld.global.f32 	%f7, [%rd40+-24];
	ld.global.f32 	%f8, [%rd39+-24];
	add.f32 	%f9, %f7, %f8;
	st.global.f32 	[%rd38+-24], %f9;
	ld.global.f32 	%f10, [%rd40+-20];
	ld.global.f32 	%f11, [%rd39+-20];
	add.f32 	%f12, %f10, %f11;
	st.global.f32 	[%rd38+-20], %f12;
	ld.global.f32 	%f13, [%rd40+-16];
	ld.global.f32 	%f14, [%rd39+-16];
	add.f32 	%f15, %f13, %f14;
	st.global.f32 	[%rd38+-16], %f15;
	ld.global.f32 	%f16, [%rd40+-12];
	ld.global.f32 	%f17, [%rd39+-12];
	add.f32 	%f18, %f16, %f17;
	st.global.f32 	[%rd38+-12], %f18;
	ld.global.f32 	%f19, [%rd40+-8];
	ld.global.f32 	%f20, [%rd39+-8];
	add.f32 	%f21, %f19, %f20;
	st.global.f32 	[%rd38+-8], %f21;
	ld.global.f32 	%f22, [%rd40+-4];
	ld.global.f32 	%f23, [%rd39+-4];
	add.f32 	%f24, %f22, %f23;
	st.global.f32 	[%rd38+-4], %f24;
	ld.global.f32 	%f25, [%rd40];
	ld.global.f32 	%f26, [%rd39];
	add.f32 	%f27, %f25, %f26;
	st.global.f32 	[%rd38], %f27;
	ld.global.f32 	%f28, [%rd40+4];
	ld.global.f32 	%f29, [%rd39+4];
	add.f32 	%f30, %f28, %f29;
	st.global.f32 	[%rd38+4], %f30;
	ld.global.f32 	%f31, [%rd40+8];
	ld.global.f32 	%f32, [%rd39+8];
	add.f32 	%f33, %f31, %f32;
	st.global.f32 	[%rd38+8], %f33;
	ld.global.f32 	%f34, [%rd40+12];
	ld.global.f32 	%f35, [%rd39+12];
	add.f32 	%f36, %f34, %f35;
	st.global.f32 	[%rd38+12], %f36;
	ld.global.f32 	%f37, [%rd40+16];
	ld.global.f32 	%f38, [%rd39+16];
	add.f32 	%f39, %f37, %f38;
	st.global.f32 	[%rd38+16], %f39;
	ld.global.f32 	%f40, [%rd40+20];
	ld.global.f32 	%f41, [%rd39+20];
	add.f32 	%f42, %f40, %f41;
	st.global.f32 	[%rd38+20], %f42;
	ld.global.f32 	%f43, [%rd40+24];
	ld.global.f32 	%f44, [%rd39+24];
	add.f32 	%f45, %f43, %f44;
	st.global.f32 	[%rd38+24], %f45;
	ld.global.f32 	%f46, [%rd40+28];
	ld.global.f32 	%f47, [%rd39+28];
	add.f32 	%f48, %f46, %f47;
	st.global.f32 	[%rd38+28], %f48;
	add.s32 	%r22, %r22, 16;
	add.s64 	%rd40, %rd40, 64;
	add.s64 	%rd39, %rd39, 64;
	add.s64 	%rd38, %rd38, 64;
	setp.ne.s32 	%p3, %r22, 0;
	@%p3 bra 	$L__BB0_3;
$L__BB0_4:
	setp.eq.s32 	%p4, %r1, 0;
	@%p4 bra 	$L__BB0_13;
	and.b32  	%r7, %r16, 7;
	setp.lt.u32 	%p5, %r1, 8;
	@%p5 bra 	$L__BB0_7;
	mul.wide.u32 	%rd27, %r24, 4;
	add.s64 	%rd28, %rd3, %rd27;
	ld.global.f32 	%f49, [%rd28];
	add.s64 	%rd29, %rd2, %rd27;
	ld.global.f32 	%f50, [%rd29];
	add.f32 	%f51, %f49, %f50;
	add.s64 	%rd30, %rd1, %rd27;
	st.global.f32 	[%rd30], %f51;
	ld.global.f32 	%f52, [%rd28+4];
	ld.global.f32 	%f53, [%rd29+4];
	add.f32 	%f54, %f52, %f53;
	st.global.f32 	[%rd30+4], %f54;
	ld.global.f32 	%f55, [%rd28+8];
	ld.global.f32 	%f56, [%rd29+8];
	add.f32 	%f57, %f55, %f56;
	st.global.f32 	[%rd30+8], %f57;
	ld.global.f32 	%f58, [%rd28+12];
	ld.global.f32 	%f59, [%rd29+12];
	add.f32 	%f60, %f58, %f59;
	st.global.f32 	[%rd30+12], %f60;
	ld.global.f32 	%f61, [%rd28+16];
	ld.global.f32 	%f62, [%rd29+16];
	add.f32 	%f63, %f61, %f62;
	st.global.f32 	[%rd30+16], %f63;
	ld.global.f32 	%f64, [%rd28+20];
	ld.global.f32 	%f65, [%rd29+20];
	add.f32 	%f66, %f64, %f65;
	st.global.f32 	[%rd30+20], %f66;
	ld.global.f32 	%f67, [%rd28+24];
	ld.global.f32 	%f68, [%rd29+24];
	add.f32 	%f69, %f67, %f68;
	st.global.f32 	[%rd30+24], %f69;
	ld.global.f32 	%f70, [%rd28+28];
	ld.global.f32 	%f71, [%rd29+28];
	add.f32 	%f72, %f70, %f71;
	st.global.f32 	[%rd30+28], %f72;
	add.s32 	%r24, %r24, 8;
$L__BB0_7:
	setp.eq.s32 	%p6, %r7, 0;
	@%p6 bra 	$L__BB0_13;
	and.b32  	%r10, %r16, 3;
	setp.lt.u32 	%p7, %r7, 4;
	@%p7 bra 	$L__BB0_10;
	mul.wide.u32 	%rd31, %r24, 4;
	add.s64 	%rd32, %rd3, %rd31;
	ld.global.f32 	%f73, [%rd32];
	add.s64 	%rd33, %rd2, %rd31;
	ld.global.f32 	%f74, [%rd33];
	add.f32 	%f75, %f73, %f74;
	add.s64 	%rd34, %rd1, %rd31;
	st.global.f32 	[%rd34], %f75;
	ld.global.f32 	%f76, [%rd32+4];
	ld.global.f32 	%f77, [%rd33+4];
	add.f32 	%f78, %f76, %f77;
	st.global.f32 	[%rd34+4], %f78;
	ld.global.f32 	%f79, [%rd32+8];
	ld.global.f32 	%f80, [%rd33+8];
	add.f32 	%f81, %f79, %f80;
	st.global.f32 	[%rd34+8], %f81;
	ld.global.f32 	%f82, [%rd32+12];
	ld.global.f32 	%f83, [%rd33+12];
	add.f32 	%f84, %f82, %f83;
	st.global.f32 	[%rd34+12], %f84;
	add.s32 	%r24, %r24, 4;
$L__BB0_10:
	setp.eq.s32 	%p8, %r10, 0;
	@%p8 bra 	$L__BB0_13;
	mul.wide.u32 	%rd35, %r24, 4;
	add.s64 	%rd43, %rd1, %rd35;
	add.s64 	%rd42, %rd2, %rd35;
	add.s64 	%rd41, %rd3, %rd35;
	neg.s32 	%r26, %r10;
$L__BB0_12:
	.pragma "nounroll";
	ld.global.f32 	%f85, [%rd41];
	ld.global.f32 	%f86, [%rd42];
	add.f32 	%f87, %f85, %f86;
	st.global.f32 	[%rd43], %f87;
	add.s64 	%rd43, %rd43, 4;
	add.s64 	%rd42, %rd42, 4;
	add.s64 	%rd41, %rd41, 4;
	add.s32 	%r26, %r26, 1;
	setp.ne.s32 	%p9, %r26, 0;
	@%p9 bra 	$L__BB0_12;
$L__BB0_13:
	mov.u64 	%rd36, $str$1;
	cvta.global.u64 	%rd37, %rd36;
	{ // callseq 1, 0
	.param .b64 param0;
	st.param.b64 	[param0], %rd37;
	.param .b64 param1;
	st.param.b64 	[param1], 0;
	.param .b32 retval0;
	call.uni (retval0), 
	vprintf, 
	(
	param0, 
	param1
	);
	ld.param.b32 	%r20, [retval0];
	} // callseq 1
	ret;

}


// ===== COMPILED SASS (sm_100) =====

	.target	sm_100

	.elftype	@"ET_EXEC"


//--------------------- .note.nv.tkinfo           --------------------------
	.section	.note.nv.tkinfo,"",@"SHT_NOTE"
	.sectionflags	@"SHF_NOTE_NV_TKINFO"
	.tkinfo
        /*0018*/ 	.word	0x00000002
        /*0030*/ 	.string	""
        /*0030*/ 	.string	"ptxas"
        /*0030*/ 	.string	"Cuda compilation tools, release 13.0, V13.0.88"
        /*0030*/ 	.string	"Build cuda_13.0.r13.0/compiler.36424714_0"
        /*0030*/ 	.string	"-arch sm_100 -m 64 "



//--------------------- .note.nv.cuinfo           --------------------------
	.section	.note.nv.cuinfo,"",@"SHT_NOTE"
	.sectionflags	@"SHF_NOTE_NV_CUINFO"
        /*0018*/ 	.short	0x0002
        /*001a*/ 	.short	0x0064
        /*001c*/ 	.short	0x0082
	.zero		2


//--------------------- .nv.info                  --------------------------
	.section	.nv.info,"",@"SHT_CUDA_INFO"
	.align	4


	//----- nvinfo : EIATTR_REGCOUNT
	.align		4
        /*0000*/ 	.byte	0x04, 0x2f
        /*0002*/ 	.short	(.L_3 - .L_2)
	.align		4
.L_2:
        /*0004*/ 	.word	index@(_Z3addiPfS_S_)
        /*0008*/ 	.word	0x00000018


	//----- nvinfo : EIATTR_FRAME_SIZE
	.align		4
.L_3:
        /*000c*/ 	.byte	0x04, 0x11
        /*000e*/ 	.short	(.L_5 - .L_4)
	.align		4
.L_4:
        /*0010*/ 	.word	index@(_Z3addiPfS_S_)
        /*0014*/ 	.word	0x00000000


	//----- nvinfo : EIATTR_MIN_STACK_SIZE
	.align		4
.L_5:
        /*0018*/ 	.byte	0x04, 0x12
        /*001a*/ 	.short	(.L_7 - .L_6)
	.align		4
.L_6:
        /*001c*/ 	.word	index@(_Z3addiPfS_S_)
        /*0020*/ 	.word	0x00000000
.L_7:


//--------------------- .nv.compat                --------------------------
	.section	.nv.compat,"",@"SHT_CUDA_COMPAT_INFO"
	.align	4
        /*0000*/ 	.byte	0x02, 0x09, 0x00, 0x00, 0x02, 0x02, 0x01, 0x00, 0x02, 0x05, 0x05, 0x00, 0x03, 0x07, 0x01, 0x01
        /*0010*/ 	.byte	0x02, 0x03, 0x00, 0x00, 0x02, 0x06, 0x01, 0x00, 0x04, 0x0b, 0x08, 0x00, 0x09, 0x00, 0x00, 0x00
        /*0020*/ 	.byte	0x00, 0x00, 0x00, 0x00


//--------------------- .nv.info._Z3addiPfS_S_    --------------------------
	.section	.nv.info._Z3addiPfS_S_,"",@"SHT_CUDA_INFO"
	.sectionflags	@""
	.align	4


	//----- nvinfo : EIATTR_CUDA_API_VERSION
	.align		4
        /*0000*/ 	.byte	0x04, 0x37
        /*0002*/ 	.short	(.L_9 - .L_8)
.L_8:
        /*0004*/ 	.word	0x00000082


	//----- nvinfo : EIATTR_KPARAM_INFO
	.align		4
.L_9:
        /*0008*/ 	.byte	0x04, 0x17
        /*000a*/ 	.short	(.L_11 - .L_10)
.L_10:
        /*000c*/ 	.word	0x00000000
        /*0010*/ 	.short	0x0003
        /*0012*/ 	.short	0x0018
        /*0014*/ 	.byte	0x00, 0xf5, 0x21, 0x00


	//----- nvinfo : EIATTR_KPARAM_INFO
	.align		4
.L_11:
        /*0018*/ 	.byte	0x04, 0x17
        /*001a*/ 	.short	(.L_13 - .L_12)
.L_12:
        /*001c*/ 	.word	0x00000000
        /*0020*/ 	.short	0x0002
        /*0022*/ 	.short	0x0010
        /*0024*/ 	.byte	0x00, 0xf5, 0x21, 0x00


	//----- nvinfo : EIATTR_KPARAM_INFO
	.align		4
.L_13:
        /*0028*/ 	.byte	0x04, 0x17
        /*002a*/ 	.short	(.L_15 - .L_14)
.L_14:
        /*002c*/ 	.word	0x00000000
        /*0030*/ 	.short	0x0001
        /*0032*/ 	.short	0x0008
        /*0034*/ 	.byte	0x00, 0xf5, 0x21, 0x00


	//----- nvinfo : EIATTR_KPARAM_INFO
	.align		4
.L_15:
        /*0038*/ 	.byte	0x04, 0x17
        /*003a*/ 	.short	(.L_17 - .L_16)
.L_16:
        /*003c*/ 	.word	0x00000000
        /*0040*/ 	.short	0x0000
        /*0042*/ 	.short	0x0000
        /*0044*/ 	.byte	0x00, 0xf0, 0x11, 0x00


	//----- nvinfo : EIATTR_SPARSE_MMA_MASK
	.align		4
.L_17:
        /*0048*/ 	.byte	0x03, 0x50
        /*004a*/ 	.short	0x0000


	//----- nvinfo : EIATTR_MAXREG_COUNT
	.align		4
        /*004c*/ 	.byte	0x03, 0x1b
        /*004e*/ 	.short	0x00ff


	//----- nvinfo : EIATTR_EXTERNS
	.align		4
        /*0050*/ 	.byte	0x04, 0x0f
        /*0052*/ 	.short	(.L_19 - .L_18)


	//   ....[0]....
	.align		4
.L_18:
        /*0054*/ 	.word	index@(vprintf)


	//----- nvinfo : EIATTR_MERCURY_ISA_VERSION
	.align		4
.L_19:
        /*0058*/ 	.byte	0x03, 0x5f
        /*005a*/ 	.short	0x0101


	//----- nvinfo : EIATTR_VRC_CTA_INIT_COUNT
	.align		4
        /*005c*/ 	.byte	0x02, 0x4a
	.zero		1
	.zero		1


	//----- nvinfo : EIATTR_SYSCALL_OFFSETS
	.align		4
        /*0060*/ 	.byte	0x04, 0x46
        /*0062*/ 	.short	(.L_21 - .L_20)


	//   ....[0]....
.L_20:
        /*0064*/ 	.word	0x00000080


	//   ....[1]....
        /*0068*/ 	.word	0x00000f40


	//----- nvinfo : EIATTR_EXIT_INSTR_OFFSETS
	.align		4
.L_21:
        /*006c*/ 	.byte	0x04, 0x1c
        /*006e*/ 	.short	(.L_23 - .L_22)


	//   ....[0]....
.L_22:
        /*0070*/ 	.word	0x00000f50


	//----- nvinfo : EIATTR_CRS_STACK_SIZE
	.align		4
.L_23:
        /*0074*/ 	.byte	0x04, 0x1e
        /*0076*/ 	.short	(.L_25 - .L_24)
.L_24:
        /*0078*/ 	.word	0x00000000


	//----- nvinfo : EIATTR_CBANK_PARAM_SIZE
	.align		4
.L_25:
        /*007c*/ 	.byte	0x03, 0x19
        /*007e*/ 	.short	0x0020


	//----- nvinfo : EIATTR_PARAM_CBANK
	.align		4
        /*0080*/ 	.byte	0x04, 0x0a
        /*0082*/ 	.short	(.L_27 - .L_26)
	.align		4
.L_26:
        /*0084*/ 	.word	index@(.nv.constant0._Z3addiPfS_S_)
        /*0088*/ 	.short	0x0380
        /*008a*/ 	.short	0x0020


	//----- nvinfo : EIATTR_SW_WAR
	.align		4
.L_27:
        /*008c*/ 	.byte	0x04, 0x36
        /*008e*/ 	.short	(.L_29 - .L_28)
.L_28:
        /*0090*/ 	.word	0x00000008
.L_29:


//--------------------- .nv.callgraph             --------------------------
	.section	.nv.callgraph,"",@"SHT_CUDA_CALLGRAPH"
	.align	4
	.sectionentsize	8
	.align		4
        /*0000*/ 	.word	0x00000000
	.align		4
        /*0004*/ 	.word	0xffffffff
	.align		4
        /*0008*/ 	.word	index@(_Z3addiPfS_S_)
	.align		4
        /*000c*/ 	.word	index@(vprintf)
	.align		4
        /*0010*/ 	.word	0x00000000
	.align		4
        /*0014*/ 	.word	0xfffffffe
	.align		4
        /*0018*/ 	.word	0x00000000
	.align		4
        /*001c*/ 	.word	0xfffffffd
	.align		4
        /*0020*/ 	.word	0x00000000
	.align		4
        /*0024*/ 	.word	0xfffffffc


//--------------------- .nv.constant4             --------------------------
	.section	.nv.constant4,"a",@progbits
	.align	8
	.align		8
.nv.constant4:
        /*0000*/ 	.dword	vprintf
	.align		8
        /*0008*/ 	.dword	$str
	.align		8
        /*0010*/ 	.dword	$str$1


//--------------------- .text._Z3addiPfS_S_       --------------------------
	.section	.text._Z3addiPfS_S_,"ax",@progbits
	.align	128
        .global         _Z3addiPfS_S_
        .type           _Z3addiPfS_S_,@function
        .size           _Z3addiPfS_S_,(.L_x_10 - _Z3addiPfS_S_)
        .other          _Z3addiPfS_S_,@"STO_CUDA_ENTRY STV_DEFAULT"
_Z3addiPfS_S_:
.text._Z3addiPfS_S_:
[----:B------:R-:W0:Y:S01]  /*0000*/  LDC R1, c[0x0][0x37c] ;  /* 0x0000df00ff017b82 */ /* 0x000e220000000800 */
[----:B------:R-:W-:Y:S01]  /*0010*/  MOV R0, 0x0 ;  /* 0x0000000000007802 */ /* 0x000fe20000000f00 */
[----:B------:R-:W1:Y:S01]  /*0020*/  LDCU.64 UR4, c[0x4][0x8] ;  /* 0x01000100ff0477ac */ /* 0x000e620008000a00 */
[----:B------:R-:W-:-:S05]  /*0030*/  CS2R R6, SRZ ;  /* 0x0000000000067805 */ /* 0x000fca000001ff00 */
[----:B------:R2:W3:Y:S01]  /*0040*/  LDC.64 R2, c[0x4][R0] ;  /* 0x0100000000027b82 */ /* 0x0004e20000000a00 */
[----:B-1----:R-:W-:Y:S02]  /*0050*/  IMAD.U32 R4, RZ, RZ, UR4 ;  /* 0x00000004ff047e24 */ /* 0x002fe4000f8e00ff */
[----:B--2---:R-:W-:-:S07]  /*0060*/  IMAD.U32 R5, RZ, RZ, UR5 ;  /* 0x00000005ff057e24 */ /* 0x004fce000f8e00ff */
[----:B------:R-:W-:-:S07]  /*0070*/  LEPC R20, `(.L_x_0) ;  /* 0x000000001014794e */ /* 0x000fce0000000000 */
[----:B0--3--:R-:W-:Y:S05]  /*0080*/  CALL.ABS.NOINC R2 ;  /* 0x0000000002007343 */ /* 0x009fea0003c00000 */
.L_x_0:
[----:B------:R-:W0:Y:S02]  /*0090*/  LDC R2, c[0x0][0x380] ;  /* 0x0000e000ff027b82 */ /* 0x000e240000000800 */
[----:B0-----:R-:W-:-:S13]  /*00a0*/  ISETP.GE.AND P0, PT, R2, 0x1, PT ;  /* 0x000000010200780c */ /* 0x001fda0003f06270 */
[----:B------:R-:W-:Y:S05]  /*00b0*/  @!P0 BRA `(.L_x_1) ;  /* 0x0000000c00848947 */ /* 0x000fea0003800000 */
[----:B------:R-:W0:Y:S01]  /*00c0*/  LDC.64 R10, c[0x0][0x358] ;  /* 0x0000d600ff0a7b82 */ /* 0x000e220000000a00 */
[C---:B------:R-:W-:Y:S01]  /*00d0*/  ISETP.GE.U32.AND P1, PT, R2.reuse, 0x10, PT ;  /* 0x000000100200780c */ /* 0x040fe20003f26070 */
[----:B------:R-:W-:Y:S01]  /*00e0*/  HFMA2 R0, -RZ, RZ, 0, 0 ;  /* 0x00000000ff007431 */ /* 0x000fe200000001ff */
[----:B------:R-:W-:-:S04]  /*00f0*/  LOP3.LUT R14, R2, 0xf, RZ, 0xc0, !PT ;  /* 0x0000000f020e7812 */ /* 0x000fc800078ec0ff */
[----:B------:R-:W-:-:S07]  /*0100*/  ISETP.NE.AND P0, PT, R14, RZ, PT ;  /* 0x000000ff0e00720c */ /* 0x000fce0003f05270 */
[----:B------:R-:W-:Y:S06]  /*0110*/  @!P1 BRA `(.L_x_2) ;  /* 0x00000004008c9947 */ /* 0x000fec0003800000 */
[----:B------:R-:W1:Y:S01]  /*0120*/  LDCU.64 UR8, c[0x0][0x388] ;  /* 0x00007100ff0877ac */ /* 0x000e620008000a00 */
[----:B------:R-:W-:Y:S01]  /*0130*/  LOP3.LUT R0, R2, 0x7ffffff0, RZ, 0xc0, !PT ;  /* 0x7ffffff002007812 */ /* 0x000fe200078ec0ff */
[----:B------:R-:W-:Y:S01]  /*0140*/  BSSY.RECONVERGENT B0, `(.L_x_2) ;  /* 0x0000060000007945 */ /* 0x000fe20003800200 */
[----:B------:R-:W2:Y:S03]  /*0150*/  LDCU.128 UR12, c[0x0][0x390] ;  /* 0x00007200ff0c77ac */ /* 0x000ea60008000c00 */
[----:B------:R-:W-:Y:S01]  /*0160*/  IMAD.MOV R3, RZ, RZ, -R0 ;  /* 0x000000ffff037224 */ /* 0x000fe200078e0a00 */
[----:B-1----:R-:W-:Y:S02]  /*0170*/  UIADD3 UR8, UP0, UPT, UR8, 0x20, URZ ;  /* 0x0000002008087890 */ /* 0x002fe4000ff1e0ff */
[----:B--2---:R-:W-:Y:S02]  /*0180*/  UIADD3 UR6, UP1, UPT, UR12, 0x20, URZ ;  /* 0x000000200c067890 */ /* 0x004fe4000ff3e0ff */
[----:B------:R-:W-:-:S02]  /*0190*/  UIADD3 UR4, UP2, UPT, UR14, 0x20, URZ ;  /* 0x000000200e047890 */ /* 0x000fc4000ff5e0ff */
[----:B------:R-:W-:Y:S01]  /*01a0*/  IMAD.U32 R4, RZ, RZ, UR8 ;  /* 0x00000008ff047e24 */ /* 0x000fe2000f8e00ff */
[----:B------:R-:W-:Y:S02]  /*01b0*/  UIADD3.X UR9, UPT, UPT, URZ, UR9, URZ, UP0, !UPT ;  /* 0x00000009ff097290 */ /* 0x000fe400087fe4ff */
[----:B------:R-:W-:Y:S01]  /*01c0*/  UIADD3.X UR7, UPT, UPT, URZ, UR13, URZ, UP1, !UPT ;  /* 0x0000000dff077290 */ /* 0x000fe20008ffe4ff */
[----:B------:R-:W-:Y:S01]  /*01d0*/  MOV R6, UR6 ;  /* 0x0000000600067c02 */ /* 0x000fe20008000f00 */
[----:B------:R-:W-:Y:S01]  /*01e0*/  UIADD3.X UR5, UPT, UPT, URZ, UR15, URZ, UP2, !UPT ;  /* 0x0000000fff057290 */ /* 0x000fe200097fe4ff */
[----:B------:R-:W-:Y:S02]  /*01f0*/  IMAD.U32 R12, RZ, RZ, UR4 ;  /* 0x00000004ff0c7e24 */ /* 0x000fe4000f8e00ff */
[----:B------:R-:W-:Y:S01]  /*0200*/  IMAD.U32 R5, RZ, RZ, UR9 ;  /* 0x00000009ff057e24 */ /* 0x000fe2000f8e00ff */
[----:B------:R-:W-:Y:S02]  /*0210*/  MOV R7, UR7 ;  /* 0x0000000700077c02 */ /* 0x000fe40008000f00 */
[----:B------:R-:W-:-:S07]  /*0220*/  IMAD.U32 R15, RZ, RZ, UR5 ;  /* 0x00000005ff0f7e24 */ /* 0x000fce000f8e00ff */
.L_x_3:
[C---:B0-----:R-:W-:Y:S02]  /*0230*/  R2UR UR4, R10.reuse ;  /* 0x000000000a0472ca */ /* 0x041fe400000e0000 */
[C---:B------:R-:W-:Y:S02]  /*0240*/  R2UR UR5, R11.reuse ;  /* 0x000000000b0572ca */ /* 0x040fe400000e0000 */
[----:B------:R-:W-:Y:S02]  /*0250*/  R2UR UR6, R10 ;  /* 0x000000000a0672ca */ /* 0x000fe400000e0000 */
[----:B------:R-:W-:-:S09]  /*0260*/  R2UR UR7, R11 ;  /* 0x000000000b0772ca */ /* 0x000fd200000e0000 */
[----:B--2---:R-:W2:Y:S04]  /*0270*/  LDG.E R8, desc[UR4][R4.64+-0x20] ;  /* 0xffffe00404087981 */ /* 0x004ea8000c1e1900 */
[----:B------:R-:W2:Y:S01]  /*0280*/  LDG.E R9, desc[UR6][R6.64+-0x20] ;  /* 0xffffe00606097981 */ /* 0x000ea2000c1e1900 */
[----:B------:R-:W-:Y:S02]  /*0290*/  R2UR UR8, R10 ;  /* 0x000000000a0872ca */ /* 0x000fe400000e0000 */
[----:B------:R-:W-:Y:S01]  /*02a0*/  R2UR UR9, R11 ;  /* 0x000000000b0972ca */ /* 0x000fe200000e0000 */
[----:B--2---:R-:W-:Y:S01]  /*02b0*/  FADD R13, R8, R9 ;  /* 0x00000009080d7221 */ /* 0x004fe20000000000 */
[----:B------:R-:W-:Y:S01]  /*02c0*/  IMAD.MOV.U32 R8, RZ, RZ, R12 ;  /* 0x000000ffff087224 */ /* 0x000fe200078e000c */
[----:B------:R-:W-:-:S05]  /*02d0*/  MOV R9, R15 ;  /* 0x0000000f00097202 */ /* 0x000fca0000000f00 */
[----:B------:R0:W-:Y:S04]  /*02e0*/  STG.E desc[UR4][R8.64+-0x20], R13 ;  /* 0xffffe00d08007986 */ /* 0x0001e8000c101904 */
[----:B------:R-:W2:Y:S04]  /*02f0*/  LDG.E R12, desc[UR6][R4.64+-0x1c] ;  /* 0xffffe406040c7981 */ /* 0x000ea8000c1e1900 */
[----:B------:R-:W2:Y:S02]  /*0300*/  LDG.E R15, desc[UR8][R6.64+-0x1c] ;  /* 0xffffe408060f7981 */ /* 0x000ea4000c1e1900 */
[----:B--2---:R-:W-:-:S05]  /*0310*/  FADD R15, R12, R15 ;  /* 0x0000000f0c0f7221 */ /* 0x004fca0000000000 */
[----:B------:R1:W-:Y:S04]  /*0320*/  STG.E desc[UR4][R8.64+-0x1c], R15 ;  /* 0xffffe40f08007986 */ /* 0x0003e8000c101904 */
[----:B------:R-:W2:Y:S04]  /*0330*/  LDG.E R12, desc[UR6][R4.64+-0x18] ;  /* 0xffffe806040c7981 */ /* 0x000ea8000c1e1900 */
[----:B------:R-:W2:Y:S02]  /*0340*/  LDG.E R17, desc[UR8][R6.64+-0x18] ;  /* 0xffffe80806117981 */ /* 0x000ea4000c1e1900 */
[----:B--2---:R-:W-:-:S05]  /*0350*/  FADD R17, R12, R17 ;  /* 0x000000110c117221 */ /* 0x004fca0000000000 */
[----:B------:R2:W-:Y:S04]  /*0360*/  STG.E desc[UR4][R8.64+-0x18], R17 ;  /* 0xffffe81108007986 */ /* 0x0005e8000c101904 */
[----:B------:R-:W3:Y:S04]  /*0370*/  LDG.E R12, desc[UR6][R4.64+-0x14] ;  /* 0xffffec06040c7981 */ /* 0x000ee8000c1e1900 */
[----:B0-----:R-:W3:Y:S02]  /*0380*/  LDG.E R13, desc[UR8][R6.64+-0x14] ;  /* 0xffffec08060d7981 */ /* 0x001ee4000c1e1900 */
[----:B---3--:R-:W-:-:S05]  /*0390*/  FADD R13, R12, R13 ;  /* 0x0000000d0c0d7221 */ /* 0x008fca0000000000 */
[----:B------:R0:W-:Y:S04]  /*03a0*/  STG.E desc[UR4][R8.64+-0x14], R13 ;  /* 0xffffec0d08007986 */ /* 0x0001e8000c101904 */
[----:B------:R-:W3:Y:S04]  /*03b0*/  LDG.E R12, desc[UR6][R4.64+-0x10] ;  /* 0xfffff006040c7981 */ /* 0x000ee8000c1e1900 */
[----:B-1----:R-:W3:Y:S02]  /*03c0*/  LDG.E R15, desc[UR8][R6.64+-0x10] ;  /* 0xfffff008060f7981 */ /* 0x002ee4000c1e1900 */
[----:B---3--:R-:W-:-:S05]  /*03d0*/  FADD R15, R12, R15 ;  /* 0x0000000f0c0f7221 */ /* 0x008fca0000000000 */
[----:B------:R1:W-:Y:S04]  /*03e0*/  STG.E desc[UR4][R8.64+-0x10], R15 ;  /* 0xfffff00f08007986 */ /* 0x0003e8000c101904 */
[----:B------:R-:W3:Y:S04]  /*03f0*/  LDG.E R12, desc[UR6][R4.64+-0xc] ;  /* 0xfffff406040c7981 */ /* 0x000ee8000c1e1900 */
[----:B--2---:R-:W3:Y:S02]  /*0400*/  LDG.E R17, desc[UR8][R6.64+-0xc] ;  /* 0xfffff40806117981 */ /* 0x004ee4000c1e1900 */
[----:B---3--:R-:W-:-:S05]  /*0410*/  FADD R17, R12, R17 ;  /* 0x000000110c117221 */ /* 0x008fca0000000000 */
        /* <DEDUP_REMOVED lines=34> */
[----:B--2---:R-:W3:Y:S01]  /*0640*/  LDG.E R17, desc[UR8][R6.64+0x18] ;  /* 0x0000180806117981 */ /* 0x004ee2000c1e1900 */
[----:B------:R-:W-:Y:S02]  /*0650*/  VIADD R3, R3, 0x10 ;  /* 0x0000001003037836 */ /* 0x000fe40000000000 */
[----:B---3--:R-:W-:-:S05]  /*0660*/  FADD R17, R12, R17 ;  /* 0x000000110c117221 */ /* 0x008fca0000000000 */
[----:B------:R2:W-:Y:S04]  /*0670*/  STG.E desc[UR4][R8.64+0x18], R17 ;  /* 0x0000181108007986 */ /* 0x0005e8000c101904 */
[----:B------:R3:W4:Y:S04]  /*0680*/  LDG.E R12, desc[UR6][R4.64+0x1c] ;  /* 0x00001c06040c7981 */ /* 0x000728000c1e1900 */
[----:B0-----:R0:W4:Y:S01]  /*0690*/  LDG.E R13, desc[UR8][R6.64+0x1c] ;  /* 0x00001c08060d7981 */ /* 0x001122000c1e1900 */
[----:B------:R-:W-:Y:S02]  /*06a0*/  ISETP.NE.AND P1, PT, R3, RZ, PT ;  /* 0x000000ff0300720c */ /* 0x000fe40003f25270 */
[----:B---3--:R-:W-:-:S02]  /*06b0*/  IADD3 R4, P2, PT, R4, 0x40, RZ ;  /* 0x0000004004047810 */ /* 0x008fc40007f5e0ff */
[----:B0-----:R-:W-:-:S03]  /*06c0*/  IADD3 R6, P3, PT, R6, 0x40, RZ ;  /* 0x0000004006067810 */ /* 0x001fc60007f7e0ff */
[----:B------:R-:W-:Y:S01]  /*06d0*/  IMAD.X R5, RZ, RZ, R5, P2 ;  /* 0x000000ffff057224 */ /* 0x000fe200010e0605 */
[----:B------:R-:W-:Y:S01]  /*06e0*/  IADD3.X R7, PT, PT, RZ, R7, RZ, P3, !PT ;  /* 0x00000007ff077210 */ /* 0x000fe20001ffe4ff */
[----:B----4-:R-:W-:Y:S01]  /*06f0*/  FADD R13, R12, R13 ;  /* 0x0000000d0c0d7221 */ /* 0x010fe20000000000 */
[----:B------:R-:W-:-:S04]  /*0700*/  IADD3 R12, P4, PT, R8, 0x40, RZ ;  /* 0x00000040080c7810 */ /* 0x000fc80007f9e0ff */
[----:B------:R2:W-:Y:S01]  /*0710*/  STG.E desc[UR4][R8.64+0x1c], R13 ;  /* 0x00001c0d08007986 */ /* 0x0005e2000c101904 */
[----:B-1----:R-:W-:Y:S01]  /*0720*/  IMAD.X R15, RZ, RZ, R9, P4 ;  /* 0x000000ffff0f7224 */ /* 0x002fe200020e0609 */
[----:B------:R-:W-:Y:S07]  /*0730*/  @P1 BRA `(.L_x_3) ;  /* 0xfffffff800bc1947 */ /* 0x000fee000383ffff */
[----:B------:R-:W-:Y:S05]  /*0740*/  BSYNC.RECONVERGENT B0 ;  /* 0x0000000000007941 */ /* 0x000fea0003800200 */
.L_x_2:
[----:B------:R-:W-:Y:S04]  /*0750*/  BSSY.RECONVERGENT B0, `(.L_x_1) ;  /* 0x0000077000007945 */ /* 0x000fe80003800200 */
[----:B------:R-:W-:Y:S05]  /*0760*/  @!P0 BRA `(.L_x_4) ;  /* 0x0000000400d48947 */ /* 0x000fea0003800000 */
[----:B------:R-:W-:Y:S02]  /*0770*/  ISETP.GE.U32.AND P0, PT, R14, 0x8, PT ;  /* 0x000000080e00780c */ /* 0x000fe40003f06070 */
[----:B------:R-:W-:-:S04]  /*0780*/  LOP3.LUT R16, R2, 0x7, RZ, 0xc0, !PT ;  /* 0x0000000702107812 */ /* 0x000fc800078ec0ff */
[----:B------:R-:W-:-:S07]  /*0790*/  ISETP.NE.AND P1, PT, R16, RZ, PT ;  /* 0x000000ff1000720c */ /* 0x000fce0003f25270 */
[----:B------:R-:W-:Y:S06]  /*07a0*/  @!P0 BRA `(.L_x_5) ;  /* 0x0000000000b48947 */ /* 0x000fec0003800000 */
[----:B------:R-:W1:Y:S01]  /*07b0*/  LDC.64 R4, c[0x0][0x388] ;  /* 0x0000e200ff047b82 */ /* 0x000e620000000a00 */
[C---:B0-----:R-:W-:Y:S02]  /*07c0*/  R2UR UR4, R10.reuse ;  /* 0x000000000a0472ca */ /* 0x041fe400000e0000 */
[C---:B------:R-:W-:Y:S02]  /*07d0*/  R2UR UR5, R11.reuse ;  /* 0x000000000b0572ca */ /* 0x040fe400000e0000 */
[----:B------:R-:W-:Y:S02]  /*07e0*/  R2UR UR6, R10 ;  /* 0x000000000a0672ca */ /* 0x000fe400000e0000 */
[----:B------:R-:W-:Y:S01]  /*07f0*/  R2UR UR7, R11 ;  /* 0x000000000b0772ca */ /* 0x000fe200000e0000 */
[----:B------:R-:W0:Y:S08]  /*0800*/  LDC.64 R6, c[0x0][0x390] ;  /* 0x0000e400ff067b82 */ /* 0x000e300000000a00 */
[----:B--2---:R-:W2:Y:S01]  /*0810*/  LDC.64 R8, c[0x0][0x398] ;  /* 0x0000e600ff087b82 */ /* 0x004ea20000000a00 */
[----:B-1----:R-:W-:-:S05]  /*0820*/  IMAD.WIDE.U32 R4, R0, 0x4, R4 ;  /* 0x0000000400047825 */ /* 0x002fca00078e0004 */
[----:B------:R-:W3:Y:S01]  /*0830*/  LDG.E R3, desc[UR4][R4.64] ;  /* 0x0000000404037981 */ /* 0x000ee2000c1e1900 */
[----:B0-----:R-:W-:-:S05]  /*0840*/  IMAD.WIDE.U32 R6, R0, 0x4, R6 ;  /* 0x0000000400067825 */ /* 0x001fca00078e0006 */
[----:B------:R-:W3:Y:S01]  /*0850*/  LDG.E R12, desc[UR6][R6.64] ;  /* 0x00000006060c7981 */ /* 0x000ee2000c1e1900 */
[----:B------:R-:W-:Y:S02]  /*0860*/  R2UR UR8, R10 ;  /* 0x000000000a0872ca */ /* 0x000fe400000e0000 */
[----:B------:R-:W-:Y:S01]  /*0870*/  R2UR UR9, R11 ;  /* 0x000000000b0972ca */ /* 0x000fe200000e0000 */
[----:B--2---:R-:W-:-:S04]  /*0880*/  IMAD.WIDE.U32 R8, R0, 0x4, R8 ;  /* 0x0000000400087825 */ /* 0x004fc800078e0008 */
[----:B---3--:R-:W-:-:S05]  /*0890*/  FADD R3, R3, R12 ;  /* 0x0000000c03037221 */ /* 0x008fca0000000000 */
        /* <DEDUP_REMOVED lines=9> */
[----:B0-----:R-:W3:Y:S04]  /*0930*/  LDG.E R3, desc[UR6][R4.64+0xc] ;  /* 0x00000c0604037981 */ /* 0x001ee8000c1e1900 */
[----:B------:R-:W3:Y:S02]  /*0940*/  LDG.E R12, desc[UR8][R6.64+0xc] ;  /* 0x00000c08060c7981 */ /* 0x000ee4000c1e1900 */
        /* <DEDUP_REMOVED lines=10> */
[----:B0-----:R-:W2:Y:S04]  /*09f0*/  LDG.E R3, desc[UR6][R4.64+0x18] ;  /* 0x0000180604037981 */ /* 0x001ea8000c1e1900 */
[----:B------:R-:W2:Y:S02]  /*0a00*/  LDG.E R12, desc[UR8][R6.64+0x18] ;  /* 0x00001808060c7981 */ /* 0x000ea4000c1e1900 */
[----:B--2---:R-:W-:-:S05]  /*0a10*/  FADD R3, R3, R12 ;  /* 0x0000000c03037221 */ /* 0x004fca0000000000 */
[----:B------:R3:W-:Y:S04]  /*0a20*/  STG.E desc[UR4][R8.64+0x18], R3 ;  /* 0x0000180308007986 */ /* 0x0007e8000c101904 */
[----:B------:R-:W2:Y:S04]  /*0a30*/  LDG.E R12, desc[UR6][R4.64+0x1c] ;  /* 0x00001c06040c7981 */ /* 0x000ea8000c1e1900 */
[----:B-1----:R-:W2:Y:S01]  /*0a40*/  LDG.E R13, desc[UR8][R6.64+0x1c] ;  /* 0x00001c08060d7981 */ /* 0x002ea2000c1e1900 */
[----:B------:R-:W-:Y:S02]  /*0a50*/  VIADD R0, R0, 0x8 ;  /* 0x0000000800007836 */ /* 0x000fe40000000000 */
[----:B--2---:R-:W-:-:S05]  /*0a60*/  FADD R13, R12, R13 ;  /* 0x0000000d0c0d7221 */ /* 0x004fca0000000000 */
[----:B------:R3:W-:Y:S02]  /*0a70*/  STG.E desc[UR4][R8.64+0x1c], R13 ;  /* 0x00001c0d08007986 */ /* 0x0007e4000c101904 */
.L_x_5:
        /* <DEDUP_REMOVED lines=11> */
[----:B--23--:R-:W2:Y:S01]  /*0b30*/  LDC.64 R8, c[0x0][0x398] ;  /* 0x0000e600ff087b82 */ /* 0x00cea20000000a00 */
        /* <DEDUP_REMOVED lines=17> */
[----:B0-----:R-:W2:Y:S04]  /*0c50*/  LDG.E R3, desc[UR6][R4.64+0xc] ;  /* 0x00000c0604037981 */ /* 0x001ea8000c1e1900 */
[----:B------:R-:W2:Y:S01]  /*0c60*/  LDG.E R12, desc[UR8][R6.64+0xc] ;  /* 0x00000c08060c7981 */ /* 0x000ea2000c1e1900 */
[----:B------:R-:W-:Y:S01]  /*0c70*/  IADD3 R0, PT, PT, R0, 0x4, RZ ;  /* 0x0000000400007810 */ /* 0x000fe20007ffe0ff */
[----:B--2---:R-:W-:-:S05]  /*0c80*/  FADD R3, R3, R12 ;  /* 0x0000000c03037221 */ /* 0x004fca0000000000 */
[----:B------:R1:W-:Y:S02]  /*0c90*/  STG.E desc[UR4][R8.64+0xc], R3 ;  /* 0x00000c0308007986 */ /* 0x0003e4000c101904 */
.L_x_6:
[----:B------:R-:W-:Y:S05]  /*0ca0*/  @!P1 BRA `(.L_x_4) ;  /* 0x0000000000849947 */ /* 0x000fea0003800000 */
[----:B------:R-:W4:Y:S08]  /*0cb0*/  LDC.64 R4, c[0x0][0x398] ;  /* 0x0000e600ff047b82 */ /* 0x000f300000000a00 */
[----:B------:R-:W5:Y:S08]  /*0cc0*/  LDC.64 R6, c[0x0][0x390] ;  /* 0x0000e400ff067b82 */ /* 0x000f700000000a00 */
[----:B-123--:R-:W1:Y:S01]  /*0cd0*/  LDC.64 R8, c[0x0][0x388] ;  /* 0x0000e200ff087b82 */ /* 0x00ee620000000a00 */
[----:B----4-:R-:W-:-:S04]  /*0ce0*/  IMAD.WIDE.U32 R4, R0, 0x4, R4 ;  /* 0x0000000400047825 */ /* 0x010fc800078e0004 */
[----:B------:R-:W-:Y:S01]  /*0cf0*/  IMAD.MOV.U32 R12, RZ, RZ, R4 ;  /* 0x000000ffff0c7224 */ /* 0x000fe200078e0004 */
[----:B------:R-:W-:Y:S01]  /*0d00*/  MOV R15, R5 ;  /* 0x00000005000f7202 */ /* 0x000fe20000000f00 */
[----:B-----5:R-:W-:-:S04]  /*0d10*/  IMAD.WIDE.U32 R6, R0, 0x4, R6 ;  /* 0x0000000400067825 */ /* 0x020fc800078e0006 */
[----:B------:R-:W-:Y:S02]  /*0d20*/  IMAD.MOV.U32 R13, RZ, RZ, R7 ;  /* 0x000000ffff0d7224 */ /* 0x000fe400078e0007 */
[----:B-1----:R-:W-:Y:S01]  /*0d30*/  IMAD.WIDE.U32 R8, R0, 0x4, R8 ;  /* 0x0000000400087825 */ /* 0x002fe200078e0008 */
[----:B------:R-:W-:-:S07]  /*0d40*/  IADD3 R0, PT, PT, -R2, RZ, RZ ;  /* 0x000000ff02007210 */ /* 0x000fce0007ffe1ff */
.L_x_7:
[C---:B0-----:R-:W-:Y:S01]  /*0d50*/  R2UR UR4, R10.reuse ;  /* 0x000000000a0472ca */ /* 0x041fe200000e0000 */
[----:B----4-:R-:W-:Y:S01]  /*0d60*/  IMAD.MOV.U32 R2, RZ, RZ, R8 ;  /* 0x000000ffff027224 */ /* 0x010fe200078e0008 */
[C---:B------:R-:W-:Y:S01]  /*0d70*/  R2UR UR5, R11.reuse ;  /* 0x000000000b0572ca */ /* 0x040fe200000e0000 */
[----:B------:R-:W-:Y:S01]  /*0d80*/  IMAD.MOV.U32 R4, RZ, RZ, R6 ;  /* 0x000000ffff047224 */ /* 0x000fe200078e0006 */
[----:B------:R-:W-:Y:S02]  /*0d90*/  R2UR UR6, R10 ;  /* 0x000000000a0672ca */ /* 0x000fe400000e0000 */
[----:B------:R-:W-:Y:S02]  /*0da0*/  R2UR UR7, R11 ;  /* 0x000000000b0772ca */ /* 0x000fe400000e0000 */
[----:B------:R-:W-:Y:S02]  /*0db0*/  MOV R5, R13 ;  /* 0x0000000d00057202 */ /* 0x000fe40000000f00 */
[----:B------:R-:W-:-:S05]  /*0dc0*/  MOV R3, R9 ;  /* 0x0000000900037202 */ /* 0x000fca0000000f00 */
[----:B------:R0:W2:Y:S04]  /*0dd0*/  LDG.E R2, desc[UR4][R2.64] ;  /* 0x0000000402027981 */ /* 0x0000a8000c1e1900 */
[----:B------:R-:W2:Y:S01]  /*0de0*/  LDG.E R5, desc[UR6][R4.64] ;  /* 0x0000000604057981 */ /* 0x000ea2000c1e1900 */
[----:B------:R-:W-:Y:S01]  /*0df0*/  VIADD R0, R0, 0x1 ;  /* 0x0000000100007836 */ /* 0x000fe20000000000 */
[----:B------:R-:W-:Y:S02]  /*0e00*/  IADD3 R6, P2, PT, R6, 0x4, RZ ;  /* 0x0000000406067810 */ /* 0x000fe40007f5e0ff */
[----:B------:R-:W-:Y:S02]  /*0e10*/  IADD3 R8, P3, PT, R8, 0x4, RZ ;  /* 0x0000000408087810 */ /* 0x000fe40007f7e0ff */
[----:B------:R-:W-:Y:S01]  /*0e20*/  ISETP.NE.AND P0, PT, R0, RZ, PT ;  /* 0x000000ff0000720c */ /* 0x000fe20003f05270 */
[----:B------:R-:W-:Y:S01]  /*0e30*/  IMAD.X R13, RZ, RZ, R13, P2 ;  /* 0x000000ffff0d7224 */ /* 0x000fe200010e060d */
[----:B0-----:R-:W-:-:S02]  /*0e40*/  MOV R3, R15 ;  /* 0x0000000f00037202 */ /* 0x001fc40000000f00 */
[----:B------:R-:W-:Y:S01]  /*0e50*/  IADD3.X R9, PT, PT, RZ, R9, RZ, P3, !PT ;  /* 0x00000009ff097210 */ /* 0x000fe20001ffe4ff */
[----:B--2---:R-:W-:Y:S01]  /*0e60*/  FADD R7, R2, R5 ;  /* 0x0000000502077221 */ /* 0x004fe20000000000 */
[----:B------:R-:W-:Y:S01]  /*0e70*/  IMAD.MOV.U32 R2, RZ, RZ, R12 ;  /* 0x000000ffff027224 */ /* 0x000fe200078e000c */
[----:B------:R-:W-:-:S04]  /*0e80*/  IADD3 R12, P1, PT, R12, 0x4, RZ ;  /* 0x000000040c0c7810 */ /* 0x000fc80007f3e0ff */
[----:B------:R4:W-:Y:S01]  /*0e90*/  STG.E desc[UR4][R2.64], R7 ;  /* 0x0000000702007986 */ /* 0x0009e2000c101904 */
[----:B------:R-:W-:Y:S01]  /*0ea0*/  IADD3.X R15, PT, PT, RZ, R15, RZ, P1, !PT ;  /* 0x0000000fff0f7210 */ /* 0x000fe20000ffe4ff */
[----:B------:R-:W-:Y:S07]  /*0eb0*/  @P0 BRA `(.L_x_7) ;  /* 0xfffffffc00a40947 */ /* 0x000fee000383ffff */
.L_x_4:
[----:B------:R-:W-:Y:S05]  /*0ec0*/  BSYNC.RECONVERGENT B0 ;  /* 0x0000000000007941 */ /* 0x000fea0003800200 */
.L_x_1:
[----:B------:R-:W-:Y:S01]  /*0ed0*/  MOV R0, 0x0 ;  /* 0x0000000000007802 */ /* 0x000fe20000000f00 */
[----:B------:R-:W5:Y:S01]  /*0ee0*/  LDCU.64 UR4, c[0x4][0x10] ;  /* 0x01000200ff0477ac */ /* 0x000f620008000a00 */
[----:B----4-:R-:W-:Y:S02]  /*0ef0*/  CS2R R6, SRZ ;  /* 0x0000000000067805 */ /* 0x010fe4000001ff00 */
[----:B-1-3--:R1:W3:Y:S01]  /*0f00*/  LDC.64 R2, c[0x4][R0] ;  /* 0x0100000000027b82 */ /* 0x00a2e20000000a00 */
[----:B-----5:R-:W-:Y:S01]  /*0f10*/  IMAD.U32 R4, RZ, RZ, UR4 ;  /* 0x00000004ff047e24 */ /* 0x020fe2000f8e00ff */
[----:B-1----:R-:W-:-:S07]  /*0f20*/  MOV R5, UR5 ;  /* 0x0000000500057c02 */ /* 0x002fce0008000f00 */
[----:B------:R-:W-:-:S07]  /*0f30*/  LEPC R20, `(.L_x_8) ;  /* 0x000000001014794e */ /* 0x000fce0000000000 */
[----:B0-23--:R-:W-:Y:S05]  /*0f40*/  CALL.ABS.NOINC R2 ;  /* 0x0000000002007343 */ /* 0x00dfea0003c00000 */
.L_x_8:
[----:B------:R-:W-:Y:S05]  /*0f50*/  EXIT ;  /* 0x000000000000794d */ /* 0x000fea0003800000 */
.L_x_9:
[----:B------:R-:W-:-:S00]  /*0f60*/  BRA `(.L_x_9) ;  /* 0xfffffffc00fc7947 */ /* 0x000fc0000383ffff */
[----:B------:R-:W-:-:S00]  /*0f70*/  NOP ;  /* 0x0000000000007918 */ /* 0x000fc00000000000 */
        /* <DEDUP_REMOVED lines=8> */
.L_x_10:


//--------------------- .nv.global.init           --------------------------
	.section	.nv.global.init,"aw",@progbits
.nv.global.init:
	.type		$str,@object
	.size		$str,($str$1 - $str)
$str:
        /*0000*/ 	.byte	0x43, 0x61, 0x6c, 0x63, 0x2e, 0x2e, 0x2e, 0x0a, 0x00
	.type		$str$1,@object
	.size		$str$1,(.L_1 - $str$1)
$str$1:
        /*0009*/ 	.byte	0x43, 0x61, 0x6c, 0x63, 0x20, 0x63, 0x6f, 0x6d, 0x70, 0x6c, 0x65, 0x74, 0x65, 0x0a, 0x00
.L_1:


//--------------------- .nv.shared.reserved.0     --------------------------
	.section	.nv.shared.reserved.0,"aw",@nobits
	.weak		__nv_reservedSMEM_offset_0_alias
	.size		__nv_reservedSMEM_offset_0_alias, 0, 64
	.other		__nv_reservedSMEM_offset_0_alias,@"STO_CUDA_RESERVED_SHARED STV_DEFAULT"
__nv_reservedSMEM_offset_0_alias:
	.zero		0
	.zero		64


//--------------------- .nv.constant0._Z3addiPfS_S_ --------------------------
	.section	.nv.constant0._Z3addiPfS_S_,"a",@progbits
	.sectionflags	@""
	.align	4
.nv.constant0._Z3addiPfS_S_:
	.zero		928


//--------------------- SYMBOLS --------------------------

	.type		.nv.reservedSmem.offset0,@object
	.size		.nv.reservedSmem.offset0,0x4
	.type		vprintf,@function
